//
// Generated by NVIDIA NVVM Compiler
//
// Compiler Build ID: CL-36424714
// Cuda compilation tools, release 13.0, V13.0.88
// Based on NVVM 20.0.0
//

.version 9.0
.target sm_100
.address_size 64

	// .globl	_Z16matrixVectorMultPfS_S_ii

.visible .entry _Z16matrixVectorMultPfS_S_ii(
	.param .u64 .ptr .align 1 _Z16matrixVectorMultPfS_S_ii_param_0,
	.param .u64 .ptr .align 1 _Z16matrixVectorMultPfS_S_ii_param_1,
	.param .u64 .ptr .align 1 _Z16matrixVectorMultPfS_S_ii_param_2,
	.param .u32 _Z16matrixVectorMultPfS_S_ii_param_3,
	.param .u32 _Z16matrixVectorMultPfS_S_ii_param_4
)
{
	.reg .pred 	%p<12>;
	.reg .b32 	%r<38>;
	.reg .b32 	%f<92>;
	.reg .b64 	%rd<31>;
	.reg .b64 	%fd<82>;

	ld.param.u64 	%rd11, [_Z16matrixVectorMultPfS_S_ii_param_0];
	ld.param.u64 	%rd12, [_Z16matrixVectorMultPfS_S_ii_param_1];
	ld.param.u64 	%rd10, [_Z16matrixVectorMultPfS_S_ii_param_2];
	ld.param.u32 	%r23, [_Z16matrixVectorMultPfS_S_ii_param_3];
	ld.param.u32 	%r24, [_Z16matrixVectorMultPfS_S_ii_param_4];
	cvta.to.global.u64 	%rd1, %rd12;
	cvta.to.global.u64 	%rd2, %rd11;
	mov.u32 	%r25, %ctaid.x;
	mov.u32 	%r26, %ntid.x;
	mov.u32 	%r27, %tid.x;
	mad.lo.s32 	%r1, %r25, %r26, %r27;
	setp.ge.s32 	%p1, %r1, %r23;
	setp.lt.s32 	%p2, %r24, 1;
	or.pred  	%p3, %p1, %p2;
	@%p3 bra 	$L__BB0_14;
	mul.lo.s32 	%r2, %r23, %r1;
	and.b32  	%r3, %r24, 15;
	setp.lt.u32 	%p4, %r24, 16;
	mov.b32 	%r34, 0;
	@%p4 bra 	$L__BB0_4;
	and.b32  	%r34, %r24, 2147483632;
	neg.s32 	%r32, %r34;
	add.s64 	%rd3, %rd2, 32;
	add.s64 	%rd29, %rd1, 32;
	mov.u32 	%r31, %r2;
$L__BB0_3:
	.pragma "nounroll";
	mul.wide.s32 	%rd13, %r31, 4;
	add.s64 	%rd14, %rd3, %rd13;
	ld.global.f32 	%f4, [%rd14+-32];
	ld.global.f32 	%f5, [%rd29+-32];
	mul.f32 	%f6, %f4, %f5;
	cvt.f64.f32 	%fd17, %f6;
	add.f64 	%fd18, %fd81, %fd17;
	ld.global.f32 	%f7, [%rd14+-28];
	ld.global.f32 	%f8, [%rd29+-28];
	mul.f32 	%f9, %f7, %f8;
	cvt.f64.f32 	%fd19, %f9;
	add.f64 	%fd20, %fd18, %fd19;
	ld.global.f32 	%f10, [%rd14+-24];
	ld.global.f32 	%f11, [%rd29+-24];
	mul.f32 	%f12, %f10, %f11;
	cvt.f64.f32 	%fd21, %f12;
	add.f64 	%fd22, %fd20, %fd21;
	ld.global.f32 	%f13, [%rd14+-20];
	ld.global.f32 	%f14, [%rd29+-20];
	mul.f32 	%f15, %f13, %f14;
	cvt.f64.f32 	%fd23, %f15;
	add.f64 	%fd24, %fd22, %fd23;
	ld.global.f32 	%f16, [%rd14+-16];
	ld.global.f32 	%f17, [%rd29+-16];
	mul.f32 	%f18, %f16, %f17;
	cvt.f64.f32 	%fd25, %f18;
	add.f64 	%fd26, %fd24, %fd25;
	ld.global.f32 	%f19, [%rd14+-12];
	ld.global.f32 	%f20, [%rd29+-12];
	mul.f32 	%f21, %f19, %f20;
	cvt.f64.f32 	%fd27, %f21;
	add.f64 	%fd28, %fd26, %fd27;
	ld.global.f32 	%f22, [%rd14+-8];
	ld.global.f32 	%f23, [%rd29+-8];
	mul.f32 	%f24, %f22, %f23;
	cvt.f64.f32 	%fd29, %f24;
	add.f64 	%fd30, %fd28, %fd29;
	ld.global.f32 	%f25, [%rd14+-4];
	ld.global.f32 	%f26, [%rd29+-4];
	mul.f32 	%f27, %f25, %f26;
	cvt.f64.f32 	%fd31, %f27;
	add.f64 	%fd32, %fd30, %fd31;
	ld.global.f32 	%f28, [%rd14];
	ld.global.f32 	%f29, [%rd29];
	mul.f32 	%f30, %f28, %f29;
	cvt.f64.f32 	%fd33, %f30;
	add.f64 	%fd34, %fd32, %fd33;
	ld.global.f32 	%f31, [%rd14+4];
	ld.global.f32 	%f32, [%rd29+4];
	mul.f32 	%f33, %f31, %f32;
	cvt.f64.f32 	%fd35, %f33;
	add.f64 	%fd36, %fd34, %fd35;
	ld.global.f32 	%f34, [%rd14+8];
	ld.global.f32 	%f35, [%rd29+8];
	mul.f32 	%f36, %f34, %f35;
	cvt.f64.f32 	%fd37, %f36;
	add.f64 	%fd38, %fd36, %fd37;
	ld.global.f32 	%f37, [%rd14+12];
	ld.global.f32 	%f38, [%rd29+12];
	mul.f32 	%f39, %f37, %f38;
	cvt.f64.f32 	%fd39, %f39;
	add.f64 	%fd40, %fd38, %fd39;
	ld.global.f32 	%f40, [%rd14+16];
	ld.global.f32 	%f41, [%rd29+16];
	mul.f32 	%f42, %f40, %f41;
	cvt.f64.f32 	%fd41, %f42;
	add.f64 	%fd42, %fd40, %fd41;
	ld.global.f32 	%f43, [%rd14+20];
	ld.global.f32 	%f44, [%rd29+20];
	mul.f32 	%f45, %f43, %f44;
	cvt.f64.f32 	%fd43, %f45;
	add.f64 	%fd44, %fd42, %fd43;
	ld.global.f32 	%f46, [%rd14+24];
	ld.global.f32 	%f47, [%rd29+24];
	mul.f32 	%f48, %f46, %f47;
	cvt.f64.f32 	%fd45, %f48;
	add.f64 	%fd46, %fd44, %fd45;
	ld.global.f32 	%f49, [%rd14+28];
	ld.global.f32 	%f50, [%rd29+28];
	mul.f32 	%f51, %f49, %f50;
	cvt.f64.f32 	%fd47, %f51;
	add.f64 	%fd81, %fd46, %fd47;
	add.s32 	%r32, %r32, 16;
	add.s32 	%r31, %r31, 16;
	add.s64 	%rd29, %rd29, 64;
	setp.ne.s32 	%p5, %r32, 0;
	@%p5 bra 	$L__BB0_3;
$L__BB0_4:
	setp.eq.s32 	%p6, %r3, 0;
	@%p6 bra 	$L__BB0_13;
	and.b32  	%r11, %r24, 7;
	setp.lt.u32 	%p7, %r3, 8;
	@%p7 bra 	$L__BB0_7;
	add.s32 	%r29, %r34, %r2;
	mul.wide.s32 	%rd15, %r29, 4;
	add.s64 	%rd16, %rd2, %rd15;
	ld.global.f32 	%f52, [%rd16];
	mul.wide.u32 	%rd17, %r34, 4;
	add.s64 	%rd18, %rd1, %rd17;
	ld.global.f32 	%f53, [%rd18];
	mul.f32 	%f54, %f52, %f53;
	cvt.f64.f32 	%fd49, %f54;
	add.f64 	%fd50, %fd81, %fd49;
	ld.global.f32 	%f55, [%rd16+4];
	ld.global.f32 	%f56, [%rd18+4];
	mul.f32 	%f57, %f55, %f56;
	cvt.f64.f32 	%fd51, %f57;
	add.f64 	%fd52, %fd50, %fd51;
	ld.global.f32 	%f58, [%rd16+8];
	ld.global.f32 	%f59, [%rd18+8];
	mul.f32 	%f60, %f58, %f59;
	cvt.f64.f32 	%fd53, %f60;
	add.f64 	%fd54, %fd52, %fd53;
	ld.global.f32 	%f61, [%rd16+12];
	ld.global.f32 	%f62, [%rd18+12];
	mul.f32 	%f63, %f61, %f62;
	cvt.f64.f32 	%fd55, %f63;
	add.f64 	%fd56, %fd54, %fd55;
	ld.global.f32 	%f64, [%rd16+16];
	ld.global.f32 	%f65, [%rd18+16];
	mul.f32 	%f66, %f64, %f65;
	cvt.f64.f32 	%fd57, %f66;
	add.f64 	%fd58, %fd56, %fd57;
	ld.global.f32 	%f67, [%rd16+20];
	ld.global.f32 	%f68, [%rd18+20];
	mul.f32 	%f69, %f67, %f68;
	cvt.f64.f32 	%fd59, %f69;
	add.f64 	%fd60, %fd58, %fd59;
	ld.global.f32 	%f70, [%rd16+24];
	ld.global.f32 	%f71, [%rd18+24];
	mul.f32 	%f72, %f70, %f71;
	cvt.f64.f32 	%fd61, %f72;
	add.f64 	%fd62, %fd60, %fd61;
	ld.global.f32 	%f73, [%rd16+28];
	ld.global.f32 	%f74, [%rd18+28];
	mul.f32 	%f75, %f73, %f74;
	cvt.f64.f32 	%fd63, %f75;
	add.f64 	%fd81, %fd62, %fd63;
	add.s32 	%r34, %r34, 8;
$L__BB0_7:
	setp.eq.s32 	%p8, %r11, 0;
	@%p8 bra 	$L__BB0_13;
	and.b32  	%r14, %r24, 3;
	setp.lt.u32 	%p9, %r11, 4;
	@%p9 bra 	$L__BB0_10;
	add.s32 	%r30, %r34, %r2;
	mul.wide.s32 	%rd19, %r30, 4;
	add.s64 	%rd20, %rd2, %rd19;
	ld.global.f32 	%f76, [%rd20];
	mul.wide.u32 	%rd21, %r34, 4;
	add.s64 	%rd22, %rd1, %rd21;
	ld.global.f32 	%f77, [%rd22];
	mul.f32 	%f78, %f76, %f77;
	cvt.f64.f32 	%fd65, %f78;
	add.f64 	%fd66, %fd81, %fd65;
	ld.global.f32 	%f79, [%rd20+4];
	ld.global.f32 	%f80, [%rd22+4];
	mul.f32 	%f81, %f79, %f80;
	cvt.f64.f32 	%fd67, %f81;
	add.f64 	%fd68, %fd66, %fd67;
	ld.global.f32 	%f82, [%rd20+8];
	ld.global.f32 	%f83, [%rd22+8];
	mul.f32 	%f84, %f82, %f83;
	cvt.f64.f32 	%fd69, %f84;
	add.f64 	%fd70, %fd68, %fd69;
	ld.global.f32 	%f85, [%rd20+12];
	ld.global.f32 	%f86, [%rd22+12];
	mul.f32 	%f87, %f85, %f86;
	cvt.f64.f32 	%fd71, %f87;
	add.f64 	%fd81, %fd70, %fd71;
	add.s32 	%r34, %r34, 4;
$L__BB0_10:
	setp.eq.s32 	%p10, %r14, 0;
	@%p10 bra 	$L__BB0_13;
	mul.wide.u32 	%rd23, %r34, 4;
	add.s64 	%rd30, %rd1, %rd23;
	add.s32 	%r37, %r34, %r2;
	neg.s32 	%r36, %r14;
$L__BB0_12:
	.pragma "nounroll";
	mul.wide.s32 	%rd24, %r37, 4;
	add.s64 	%rd25, %rd2, %rd24;
	ld.global.f32 	%f88, [%rd25];
	ld.global.f32 	%f89, [%rd30];
	mul.f32 	%f90, %f88, %f89;
	cvt.f64.f32 	%fd72, %f90;
	add.f64 	%fd81, %fd81, %fd72;
	add.s64 	%rd30, %rd30, 4;
	add.s32 	%r37, %r37, 1;
	add.s32 	%r36, %r36, 1;
	setp.ne.s32 	%p11, %r36, 0;
	@%p11 bra 	$L__BB0_12;
$L__BB0_13:
	cvt.rn.f32.f64 	%f91, %fd81;
$L__BB0_14:
	cvta.to.global.u64 	%rd26, %rd10;
	mul.wide.s32 	%rd27, %r1, 4;
	add.s64 	%rd28, %rd26, %rd27;
	st.global.f32 	[%rd28], %f91;
	ret;

}


// ===== COMPILED SASS (sm_100) =====

	.target	sm_100

	.elftype	@"ET_EXEC"


//--------------------- .note.nv.tkinfo           --------------------------
	.section	.note.nv.tkinfo,"",@"SHT_NOTE"
	.sectionflags	@"SHF_NOTE_NV_TKINFO"
	.tkinfo
        /*0018*/ 	.word	0x00000002
        /*0030*/ 	.string	""
        /*0030*/ 	.string	"ptxas"
        /*0030*/ 	.string	"Cuda compilation tools, release 13.0, V13.0.88"
        /*0030*/ 	.string	"Build cuda_13.0.r13.0/compiler.36424714_0"
        /*0030*/ 	.string	"-arch sm_100 -m 64 "



//--------------------- .note.nv.cuinfo           --------------------------
	.section	.note.nv.cuinfo,"",@"SHT_NOTE"
	.sectionflags	@"SHF_NOTE_NV_CUINFO"
        /*0018*/ 	.short	0x0002
        /*001a*/ 	.short	0x0064
        /*001c*/ 	.short	0x0082
	.zero		2


//--------------------- .nv.info                  --------------------------
	.section	.nv.info,"",@"SHT_CUDA_INFO"
	.align	4


	//----- nvinfo : EIATTR_REGCOUNT
	.align		4
        /*0000*/ 	.byte	0x04, 0x2f
        /*0002*/ 	.short	(.L_1 - .L_0)
	.align		4
.L_0:
        /*0004*/ 	.word	index@(_Z16matrixVectorMultPfS_S_ii)
        /*0008*/ 	.word	0x00000020


	//----- nvinfo : EIATTR_FRAME_SIZE
	.align		4
.L_1:
        /*000c*/ 	.byte	0x04, 0x11
        /*000e*/ 	.short	(.L_3 - .L_2)
	.align		4
.L_2:
        /*0010*/ 	.word	index@(_Z16matrixVectorMultPfS_S_ii)
        /*0014*/ 	.word	0x00000000


	//----- nvinfo : EIATTR_MIN_STACK_SIZE
	.align		4
.L_3:
        /*0018*/ 	.byte	0x04, 0x12
        /*001a*/ 	.short	(.L_5 - .L_4)
	.align		4
.L_4:
        /*001c*/ 	.word	index@(_Z16matrixVectorMultPfS_S_ii)
        /*0020*/ 	.word	0x00000000
.L_5:


//--------------------- .nv.compat                --------------------------
	.section	.nv.compat,"",@"SHT_CUDA_COMPAT_INFO"
	.align	4
        /*0000*/ 	.byte	0x02, 0x09, 0x00, 0x00, 0x02, 0x02, 0x01, 0x00, 0x02, 0x05, 0x05, 0x00, 0x03, 0x07, 0x01, 0x01
        /*0010*/ 	.byte	0x02, 0x03, 0x00, 0x00, 0x02, 0x06, 0x01, 0x00, 0x04, 0x0b, 0x08, 0x00, 0x01, 0x00, 0x00, 0x00
        /*0020*/ 	.byte	0x00, 0x00, 0x00, 0x00


//--------------------- .nv.info._Z16matrixVectorMultPfS_S_ii --------------------------
	.section	.nv.info._Z16matrixVectorMultPfS_S_ii,"",@"SHT_CUDA_INFO"
	.sectionflags	@""
	.align	4


	//----- nvinfo : EIATTR_CUDA_API_VERSION
	.align		4
        /*0000*/ 	.byte	0x04, 0x37
        /*0002*/ 	.short	(.L_7 - .L_6)
.L_6:
        /*0004*/ 	.word	0x00000082


	//----- nvinfo : EIATTR_KPARAM_INFO
	.align		4
.L_7:
        /*0008*/ 	.byte	0x04, 0x17
        /*000a*/ 	.short	(.L_9 - .L_8)
.L_8:
        /*000c*/ 	.word	0x00000000
        /*0010*/ 	.short	0x0004
        /*0012*/ 	.short	0x001c
        /*0014*/ 	.byte	0x00, 0xf0, 0x11, 0x00


	//----- nvinfo : EIATTR_KPARAM_INFO
	.align		4
.L_9:
        /*0018*/ 	.byte	0x04, 0x17
        /*001a*/ 	.short	(.L_11 - .L_10)
.L_10:
        /*001c*/ 	.word	0x00000000
        /*0020*/ 	.short	0x0003
        /*0022*/ 	.short	0x0018
        /*0024*/ 	.byte	0x00, 0xf0, 0x11, 0x00


	//----- nvinfo : EIATTR_KPARAM_INFO
	.align		4
.L_11:
        /*0028*/ 	.byte	0x04, 0x17
        /*002a*/ 	.short	(.L_13 - .L_12)
.L_12:
        /*002c*/ 	.word	0x00000000
        /*0030*/ 	.short	0x0002
        /*0032*/ 	.short	0x0010
        /*0034*/ 	.byte	0x00, 0xf5, 0x21, 0x00


	//----- nvinfo : EIATTR_KPARAM_INFO
	.align		4
.L_13:
        /*0038*/ 	.byte	0x04, 0x17
        /*003a*/ 	.short	(.L_15 - .L_14)
.L_14:
        /*003c*/ 	.word	0x00000000
        /*0040*/ 	.short	0x0001
        /*0042*/ 	.short	0x0008
        /*0044*/ 	.byte	0x00, 0xf5, 0x21, 0x00


	//----- nvinfo : EIATTR_KPARAM_INFO
	.align		4
.L_15:
        /*0048*/ 	.byte	0x04, 0x17
        /*004a*/ 	.short	(.L_17 - .L_16)
.L_16:
        /*004c*/ 	.word	0x00000000
        /*0050*/ 	.short	0x0000
        /*0052*/ 	.short	0x0000
        /*0054*/ 	.byte	0x00, 0xf5, 0x21, 0x00


	//----- nvinfo : EIATTR_SPARSE_MMA_MASK
	.align		4
.L_17:
        /*0058*/ 	.byte	0x03, 0x50
        /*005a*/ 	.short	0x0000


	//----- nvinfo : EIATTR_MAXREG_COUNT
	.align		4
        /*005c*/ 	.byte	0x03, 0x1b
        /*005e*/ 	.short	0x00ff


	//----- nvinfo : EIATTR_MERCURY_ISA_VERSION
	.align		4
        /*0060*/ 	.byte	0x03, 0x5f
        /*0062*/ 	.short	0x0101


	//----- nvinfo : EIATTR_VRC_CTA_INIT_COUNT
	.align		4
        /*0064*/ 	.byte	0x02, 0x4a
	.zero		1
	.zero		1


	//----- nvinfo : EIATTR_EXIT_INSTR_OFFSETS
	.align		4
        /*0068*/ 	.byte	0x04, 0x1c
        /*006a*/ 	.short	(.L_19 - .L_18)


	//   ....[0]....
.L_18:
        /*006c*/ 	.word	0x00000dd0


	//----- nvinfo : EIATTR_CRS_STACK_SIZE
	.align		4
.L_19:
        /*0070*/ 	.byte	0x04, 0x1e
        /*0072*/ 	.short	(.L_21 - .L_20)
.L_20:
        /*0074*/ 	.word	0x00000000


	//----- nvinfo : EIATTR_CBANK_PARAM_SIZE
	.align		4
.L_21:
        /*0078*/ 	.byte	0x03, 0x19
        /*007a*/ 	.short	0x0020


	//----- nvinfo : EIATTR_PARAM_CBANK
	.align		4
        /*007c*/ 	.byte	0x04, 0x0a
        /*007e*/ 	.short	(.L_23 - .L_22)
	.align		4
.L_22:
        /*0080*/ 	.word	index@(.nv.constant0._Z16matrixVectorMultPfS_S_ii)
        /*0084*/ 	.short	0x0380
        /*0086*/ 	.short	0x0020


	//----- nvinfo : EIATTR_SW_WAR
	.align		4
.L_23:
        /*0088*/ 	.byte	0x04, 0x36
        /*008a*/ 	.short	(.L_25 - .L_24)
.L_24:
        /*008c*/ 	.word	0x00000008
.L_25:


//--------------------- .nv.callgraph             --------------------------
	.section	.nv.callgraph,"",@"SHT_CUDA_CALLGRAPH"
	.align	4
	.sectionentsize	8
	.align		4
        /*0000*/ 	.word	0x00000000
	.align		4
        /*0004*/ 	.word	0xffffffff
	.align		4
        /*0008*/ 	.word	0x00000000
	.align		4
        /*000c*/ 	.word	0xfffffffe
	.align		4
        /*0010*/ 	.word	0x00000000
	.align		4
        /*0014*/ 	.word	0xfffffffd
	.align		4
        /*0018*/ 	.word	0x00000000
	.align		4
        /*001c*/ 	.word	0xfffffffc


//--------------------- .text._Z16matrixVectorMultPfS_S_ii --------------------------
	.section	.text._Z16matrixVectorMultPfS_S_ii,"ax",@progbits
	.align	128
        .global         _Z16matrixVectorMultPfS_S_ii
        .type           _Z16matrixVectorMultPfS_S_ii,@function
        .size           _Z16matrixVectorMultPfS_S_ii,(.L_x_9 - _Z16matrixVectorMultPfS_S_ii)
        .other          _Z16matrixVectorMultPfS_S_ii,@"STO_CUDA_ENTRY STV_DEFAULT"
_Z16matrixVectorMultPfS_S_ii:
.text._Z16matrixVectorMultPfS_S_ii:
[----:B------:R-:W-:Y:S01]  /*0000*/  LDC R1, c[0x0][0x37c] ;  /* 0x0000df00ff017b82 */ /* 0x000fe20000000800 */
[----:B------:R-:W0:Y:S07]  /*0010*/  S2R R0, SR_TID.X ;  /* 0x0000000000007919 */ /* 0x000e2e0000002100 */
[----:B------:R-:W0:Y:S01]  /*0020*/  S2UR UR4, SR_CTAID.X ;  /* 0x00000000000479c3 */ /* 0x000e220000002500 */
[----:B------:R-:W1:Y:S01]  /*0030*/  LDCU.64 UR12, c[0x0][0x358] ;  /* 0x00006b00ff0c77ac */ /* 0x000e620008000a00 */
[----:B------:R-:W-:Y:S06]  /*0040*/  BSSY.RECONVERGENT B0, `(.L_x_0) ;  /* 0x00000d5000007945 */ /* 0x000fec0003800200 */
[----:B------:R-:W0:Y:S08]  /*0050*/  LDC R3, c[0x0][0x360] ;  /* 0x0000d800ff037b82 */ /* 0x000e300000000800 */
[----:B------:R-:W2:Y:S01]  /*0060*/  LDC.64 R4, c[0x0][0x398] ;  /* 0x0000e600ff047b82 */ /* 0x000ea20000000a00 */
[----:B0-----:R-:W-:Y:S01]  /*0070*/  IMAD R3, R3, UR4, R0 ;  /* 0x0000000403037c24 */ /* 0x001fe2000f8e0200 */
[----:B--2---:R-:W-:-:S04]  /*0080*/  ISETP.GE.AND P0, PT, R5, 0x1, PT ;  /* 0x000000010500780c */ /* 0x004fc80003f06270 */
[----:B------:R-:W-:-:S13]  /*0090*/  ISETP.GE.OR P0, PT, R3, R4, !P0 ;  /* 0x000000040300720c */ /* 0x000fda0004706670 */
[----:B-1----:R-:W-:Y:S05]  /*00a0*/  @P0 BRA `(.L_x_1) ;  /* 0x0000000c00380947 */ /* 0x002fea0003800000 */
[C---:B------:R-:W-:Y:S01]  /*00b0*/  ISETP.GE.U32.AND P1, PT, R5.reuse, 0x10, PT ;  /* 0x000000100500780c */ /* 0x040fe20003f26070 */
[----:B------:R-:W-:Y:S01]  /*00c0*/  HFMA2 R7, -RZ, RZ, 0, 0 ;  /* 0x00000000ff077431 */ /* 0x000fe200000001ff */
[----:B------:R-:W-:Y:S01]  /*00d0*/  LOP3.LUT R0, R5, 0xf, RZ, 0xc0, !PT ;  /* 0x0000000f05007812 */ /* 0x000fe200078ec0ff */
[----:B------:R-:W-:-:S03]  /*00e0*/  IMAD R4, R3, R4, RZ ;  /* 0x0000000403047224 */ /* 0x000fc600078e02ff */
[----:B------:R-:W-:-:S07]  /*00f0*/  ISETP.NE.AND P0, PT, R0, RZ, PT ;  /* 0x000000ff0000720c */ /* 0x000fce0003f05270 */
[----:B------:R-:W-:Y:S06]  /*0100*/  @!P1 BRA `(.L_x_2) ;  /* 0x00000004008c9947 */ /* 0x000fec0003800000 */
[----:B------:R-:W0:Y:S01]  /*0110*/  LDCU.128 UR8, c[0x0][0x380] ;  /* 0x00007000ff0877ac */ /* 0x000e220008000c00 */
[----:B------:R-:W-:Y:S02]  /*0120*/  LOP3.LUT R7, R5, 0x7ffffff0, RZ, 0xc0, !PT ;  /* 0x7ffffff005077812 */ /* 0x000fe400078ec0ff */
[----:B------:R-:W-:Y:S02]  /*0130*/  MOV R6, R4 ;  /* 0x0000000400067202 */ /* 0x000fe40000000f00 */
[----:B------:R-:W-:Y:S01]  /*0140*/  IADD3 R2, PT, PT, -R7, RZ, RZ ;  /* 0x000000ff07027210 */ /* 0x000fe20007ffe1ff */
[----:B0-----:R-:W-:Y:S02]  /*0150*/  UIADD3 UR4, UP1, UPT, UR10, 0x20, URZ ;  /* 0x000000200a047890 */ /* 0x001fe4000ff3e0ff */
[----:B------:R-:W-:Y:S02]  /*0160*/  UIADD3 UR6, UP0, UPT, UR8, 0x20, URZ ;  /* 0x0000002008067890 */ /* 0x000fe4000ff1e0ff */
[----:B------:R-:W-:-:S02]  /*0170*/  UIADD3.X UR5, UPT, UPT, URZ, UR11, URZ, UP1, !UPT ;  /* 0x0000000bff057290 */ /* 0x000fc40008ffe4ff */
[----:B------:R-:W-:Y:S01]  /*0180*/  MOV R12, UR4 ;  /* 0x00000004000c7c02 */ /* 0x000fe20008000f00 */
[----:B------:R-:W-:-:S03]  /*0190*/  UIADD3.X UR7, UPT, UPT, URZ, UR9, URZ, UP0, !UPT ;  /* 0x00000009ff077290 */ /* 0x000fc600087fe4ff */
[----:B------:R-:W-:-:S09]  /*01a0*/  MOV R13, UR5 ;  /* 0x00000005000d7c02 */ /* 0x000fd20008000f00 */
.L_x_3:
[----:B------:R-:W-:Y:S01]  /*01b0*/  MOV R20, UR6 ;  /* 0x0000000600147c02 */ /* 0x000fe20008000f00 */
[----:B------:R-:W2:Y:S01]  /*01c0*/  LDG.E R15, desc[UR12][R12.64+-0x20] ;  /* 0xffffe00c0c0f7981 */ /* 0x000ea2000c1e1900 */
[----:B------:R-:W-:-:S03]  /*01d0*/  MOV R21, UR7 ;  /* 0x0000000700157c02 */ /* 0x000fc60008000f00 */
[----:B------:R-:W3:Y:S01]  /*01e0*/  LDG.E R11, desc[UR12][R12.64+-0x18] ;  /* 0xffffe80c0c0b7981 */ /* 0x000ee2000c1e1900 */
[----:B------:R-:W-:-:S03]  /*01f0*/  IMAD.WIDE R20, R6, 0x4, R20 ;  /* 0x0000000406147825 */ /* 0x000fc600078e0214 */
[----:B------:R-:W4:Y:S04]  /*0200*/  LDG.E R17, desc[UR12][R12.64+-0x1c] ;  /* 0xffffe40c0c117981 */ /* 0x000f28000c1e1900 */
[----:B------:R-:W2:Y:S04]  /*0210*/  LDG.E R10, desc[UR12][R20.64+-0x20] ;  /* 0xffffe00c140a7981 */ /* 0x000ea8000c1e1900 */
[----:B------:R-:W3:Y:S04]  /*0220*/  LDG.E R26, desc[UR12][R20.64+-0x18] ;  /* 0xffffe80c141a7981 */ /* 0x000ee8000c1e1900 */
[----:B------:R-:W4:Y:S04]  /*0230*/  LDG.E R16, desc[UR12][R20.64+-0x1c] ;  /* 0xffffe40c14107981 */ /* 0x000f28000c1e1900 */
[----:B------:R-:W5:Y:S04]  /*0240*/  LDG.E R18, desc[UR12][R12.64+-0x14] ;  /* 0xffffec0c0c127981 */ /* 0x000f68000c1e1900 */
[----:B------:R-:W5:Y:S04]  /*0250*/  LDG.E R19, desc[UR12][R20.64+-0x14] ;  /* 0xffffec0c14137981 */ /* 0x000f68000c1e1900 */
[----:B------:R-:W5:Y:S04]  /*0260*/  LDG.E R24, desc[UR12][R12.64+-0x10] ;  /* 0xfffff00c0c187981 */ /* 0x000f68000c1e1900 */
[----:B------:R-:W5:Y:S04]  /*0270*/  LDG.E R27, desc[UR12][R20.64+-0x10] ;  /* 0xfffff00c141b7981 */ /* 0x000f68000c1e1900 */
[----:B------:R-:W5:Y:S04]  /*0280*/  LDG.E R22, desc[UR12][R12.64+-0xc] ;  /* 0xfffff40c0c167981 */ /* 0x000f68000c1e1900 */
[----:B------:R-:W5:Y:S04]  /*0290*/  LDG.E R25, desc[UR12][R20.64+-0xc] ;  /* 0xfffff40c14197981 */ /* 0x000f68000c1e1900 */
[----:B------:R-:W5:Y:S01]  /*02a0*/  LDG.E R23, desc[UR12][R20.64+-0x4] ;  /* 0xfffffc0c14177981 */ /* 0x000f62000c1e1900 */
[----:B--2---:R-:W-:-:S03]  /*02b0*/  FMUL R28, R10, R15 ;  /* 0x0000000f0a1c7220 */ /* 0x004fc60000400000 */
[----:B------:R-:W2:Y:S01]  /*02c0*/  LDG.E R10, desc[UR12][R12.64+-0x4] ;  /* 0xfffffc0c0c0a7981 */ /* 0x000ea2000c1e1900 */
[----:B------:R-:W0:Y:S02]  /*02d0*/  F2F.F64.F32 R14, R28 ;  /* 0x0000001c000e7310 */ /* 0x000e240000201800 */
[----:B0-----:R-:W-:Y:S01]  /*02e0*/  DADD R8, R14, R8 ;  /* 0x000000000e087229 */ /* 0x001fe20000000008 */
[----:B------:R-:W2:Y:S04]  /*02f0*/  LDG.E R14, desc[UR12][R12.64+-0x8] ;  /* 0xfffff80c0c0e7981 */ /* 0x000ea8000c1e1900 */
[----:B------:R-:W2:Y:S01]  /*0300*/  LDG.E R15, desc[UR12][R20.64+-0x8] ;  /* 0xfffff80c140f7981 */ /* 0x000ea2000c1e1900 */
[----:B---3--:R-:W-:-:S03]  /*0310*/  FMUL R28, R26, R11 ;  /* 0x0000000b1a1c7220 */ /* 0x008fc60000400000 */
[----:B------:R-:W3:Y:S04]  /*0320*/  LDG.E R26, desc[UR12][R12.64] ;  /* 0x0000000c0c1a7981 */ /* 0x000ee8000c1e1900 */
[----:B------:R-:W3:Y:S01]  /*0330*/  LDG.E R11, desc[UR12][R20.64] ;  /* 0x0000000c140b7981 */ /* 0x000ee2000c1e1900 */
[----:B----4-:R-:W-:-:S04]  /*0340*/  FMUL R29, R16, R17 ;  /* 0x00000011101d7220 */ /* 0x010fc80000400000 */
[----:B------:R-:W0:Y:S02]  /*0350*/  F2F.F64.F32 R16, R29 ;  /* 0x0000001d00107310 */ /* 0x000e240000201800 */
[----:B0-----:R-:W-:Y:S01]  /*0360*/  DADD R16, R8, R16 ;  /* 0x0000000008107229 */ /* 0x001fe20000000010 */
[----:B-----5:R-:W-:-:S05]  /*0370*/  FMUL R8, R19, R18 ;  /* 0x0000001213087220 */ /* 0x020fca0000400000 */
[----:B------:R-:W0:Y:S08]  /*0380*/  F2F.F64.F32 R18, R28 ;  /* 0x0000001c00127310 */ /* 0x000e300000201800 */
[----:B------:R-:W1:Y:S01]  /*0390*/  F2F.F64.F32 R8, R8 ;  /* 0x0000000800087310 */ /* 0x000e620000201800 */
[----:B------:R-:W-:Y:S01]  /*03a0*/  FMUL R24, R27, R24 ;  /* 0x000000181b187220 */ /* 0x000fe20000400000 */
[----:B0-----:R-:W-:-:S06]  /*03b0*/  DADD R18, R16, R18 ;  /* 0x0000000010127229 */ /* 0x001fcc0000000012 */
[----:B------:R-:W0:Y:S01]  /*03c0*/  F2F.F64.F32 R16, R24 ;  /* 0x0000001800107310 */ /* 0x000e220000201800 */
[----:B------:R-:W-:Y:S02]  /*03d0*/  FMUL R27, R25, R22 ;  /* 0x00000016191b7220 */ /* 0x000fe40000400000 */
[----:B------:R-:W4:Y:S01]  /*03e0*/  LDG.E R25, desc[UR12][R20.64+0xc] ;  /* 0x00000c0c14197981 */ /* 0x000f22000c1e1900 */
[----:B-1----:R-:W-:-:S03]  /*03f0*/  DADD R8, R18, R8 ;  /* 0x0000000012087229 */ /* 0x002fc60000000008 */
[----:B------:R-:W5:Y:S04]  /*0400*/  LDG.E R18, desc[UR12][R12.64+0x4] ;  /* 0x0000040c0c127981 */ /* 0x000f68000c1e1900 */
[----:B------:R-:W5:Y:S01]  /*0410*/  LDG.E R19, desc[UR12][R20.64+0x4] ;  /* 0x0000040c14137981 */ /* 0x000f62000c1e1900 */
[----:B------:R1:W1:Y:S01]  /*0420*/  F2F.F64.F32 R28, R27 ;  /* 0x0000001b001c7310 */ /* 0x0002620000201800 */
[----:B0-----:R-:W-:Y:S02]  /*0430*/  DADD R16, R8, R16 ;  /* 0x0000000008107229 */ /* 0x001fe40000000010 */
[----:B------:R-:W4:Y:S04]  /*0440*/  LDG.E R24, desc[UR12][R20.64+0x14] ;  /* 0x0000140c14187981 */ /* 0x000f28000c1e1900 */
[----:B-1----:R-:W4:Y:S02]  /*0450*/  LDG.E R27, desc[UR12][R12.64+0x1c] ;  /* 0x00001c0c0c1b7981 */ /* 0x002f24000c1e1900 */
[----:B------:R-:W-:Y:S01]  /*0460*/  DADD R28, R16, R28 ;  /* 0x00000000101c7229 */ /* 0x000fe2000000001c */
[----:B--2---:R-:W-:-:S02]  /*0470*/  FMUL R10, R23, R10 ;  /* 0x0000000a170a7220 */ /* 0x004fc40000400000 */
[----:B------:R-:W2:Y:S02]  /*0480*/  LDG.E R23, desc[UR12][R20.64+0x10] ;  /* 0x0000100c14177981 */ /* 0x000ea4000c1e1900 */
[----:B------:R0:W-:Y:S02]  /*0490*/  F2F.F64.F32 R16, R10 ;  /* 0x0000000a00107310 */ /* 0x0001e40000201800 */
[----:B0-----:R-:W2:Y:S01]  /*04a0*/  LDG.E R10, desc[UR12][R12.64+0x10] ;  /* 0x0000100c0c0a7981 */ /* 0x001ea2000c1e1900 */
[----:B------:R-:W-:-:S03]  /*04b0*/  FMUL R22, R15, R14 ;  /* 0x0000000e0f167220 */ /* 0x000fc60000400000 */
[----:B------:R-:W4:Y:S04]  /*04c0*/  LDG.E R14, desc[UR12][R12.64+0x8] ;  /* 0x0000080c0c0e7981 */ /* 0x000f28000c1e1900 */
[----:B------:R-:W4:Y:S01]  /*04d0*/  LDG.E R15, desc[UR12][R20.64+0x8] ;  /* 0x0000080c140f7981 */ /* 0x000f22000c1e1900 */
[----:B------:R0:W1:Y:S03]  /*04e0*/  F2F.F64.F32 R8, R22 ;  /* 0x0000001600087310 */ /* 0x0000660000201800 */
[----:B0-----:R-:W2:Y:S01]  /*04f0*/  LDG.E R22, desc[UR12][R12.64+0xc] ;  /* 0x00000c0c0c167981 */ /* 0x001ea2000c1e1900 */
[----:B-1----:R-:W-:-:S08]  /*0500*/  DADD R8, R28, R8 ;  /* 0x000000001c087229 */ /* 0x002fd00000000008 */
[----:B------:R-:W-:Y:S02]  /*0510*/  DADD R16, R8, R16 ;  /* 0x0000000008107229 */ /* 0x000fe40000000010 */
[----:B------:R-:W2:Y:S01]  /*0520*/  LDG.E R9, desc[UR12][R12.64+0x14] ;  /* 0x0000140c0c097981 */ /* 0x000ea2000c1e1900 */
[----:B---3--:R-:W-:-:S03]  /*0530*/  FMUL R28, R11, R26 ;  /* 0x0000001a0b1c7220 */ /* 0x008fc60000400000 */
[----:B------:R0:W3:Y:S04]  /*0540*/  LDG.E R8, desc[UR12][R12.64+0x18] ;  /* 0x0000180c0c087981 */ /* 0x0000e8000c1e1900 */
[----:B------:R-:W3:Y:S04]  /*0550*/  LDG.E R11, desc[UR12][R20.64+0x18] ;  /* 0x0000180c140b7981 */ /* 0x000ee8000c1e1900 */
[----:B------:R3:W3:Y:S01]  /*0560*/  LDG.E R26, desc[UR12][R20.64+0x1c] ;  /* 0x00001c0c141a7981 */ /* 0x0006e2000c1e1900 */
[----:B-----5:R-:W-:Y:S02]  /*0570*/  FMUL R29, R19, R18 ;  /* 0x00000012131d7220 */ /* 0x020fe40000400000 */
[----:B------:R-:W1:Y:S02]  /*0580*/  F2F.F64.F32 R18, R28 ;  /* 0x0000001c00127310 */ /* 0x000e640000201800 */
[----:B-1----:R-:W-:Y:S01]  /*0590*/  DADD R16, R16, R18 ;  /* 0x0000000010107229 */ /* 0x002fe20000000012 */
[----:B------:R-:W-:-:S04]  /*05a0*/  IADD3 R2, PT, PT, R2, 0x10, RZ ;  /* 0x0000001002027810 */ /* 0x000fc80007ffe0ff */
[----:B------:R-:W-:Y:S02]  /*05b0*/  ISETP.NE.AND P1, PT, R2, RZ, PT ;  /* 0x000000ff0200720c */ /* 0x000fe40003f25270 */
[----:B0-----:R-:W-:Y:S02]  /*05c0*/  IADD3 R12, P2, PT, R12, 0x40, RZ ;  /* 0x000000400c0c7810 */ /* 0x001fe40007f5e0ff */
[----:B------:R-:W-:Y:S02]  /*05d0*/  IADD3 R6, PT, PT, R6, 0x10, RZ ;  /* 0x0000001006067810 */ /* 0x000fe40007ffe0ff */
[----:B------:R-:W-:Y:S01]  /*05e0*/  IADD3.X R13, PT, PT, RZ, R13, RZ, P2, !PT ;  /* 0x0000000dff0d7210 */ /* 0x000fe200017fe4ff */
[----:B----4-:R-:W-:Y:S02]  /*05f0*/  FMUL R28, R15, R14 ;  /* 0x0000000e0f1c7220 */ /* 0x010fe40000400000 */
[----:B------:R-:W0:Y:S08]  /*0600*/  F2F.F64.F32 R14, R29 ;  /* 0x0000001d000e7310 */ /* 0x000e300000201800 */
[----:B------:R-:W1:Y:S01]  /*0610*/  F2F.F64.F32 R18, R28 ;  /* 0x0000001c00127310 */ /* 0x000e620000201800 */
[----:B--2---:R-:W-:Y:S01]  /*0620*/  FMUL R22, R25, R22 ;  /* 0x0000001619167220 */ /* 0x004fe20000400000 */
[----:B0-----:R-:W-:-:S06]  /*0630*/  DADD R16, R16, R14 ;  /* 0x0000000010107229 */ /* 0x001fcc000000000e */
[----:B------:R-:W0:Y:S01]  /*0640*/  F2F.F64.F32 R14, R22 ;  /* 0x00000016000e7310 */ /* 0x000e220000201800 */
[----:B------:R-:W-:Y:S01]  /*0650*/  FMUL R23, R23, R10 ;  /* 0x0000000a17177220 */ /* 0x000fe20000400000 */
[----:B-1----:R-:W-:-:S06]  /*0660*/  DADD R18, R16, R18 ;  /* 0x0000000010127229 */ /* 0x002fcc0000000012 */
[----:B------:R-:W1:Y:S01]  /*0670*/  F2F.F64.F32 R16, R23 ;  /* 0x0000001700107310 */ /* 0x000e620000201800 */
[----:B------:R-:W-:Y:S01]  /*0680*/  FMUL R24, R24, R9 ;  /* 0x0000000918187220 */ /* 0x000fe20000400000 */
[----:B0-----:R-:W-:-:S06]  /*0690*/  DADD R18, R18, R14 ;  /* 0x0000000012127229 */ /* 0x001fcc000000000e */
[----:B------:R-:W0:Y:S01]  /*06a0*/  F2F.F64.F32 R14, R24 ;  /* 0x00000018000e7310 */ /* 0x000e220000201800 */
[----:B---3--:R-:W-:Y:S01]  /*06b0*/  FMUL R20, R11, R8 ;  /* 0x000000080b147220 */ /* 0x008fe20000400000 */
[----:B------:R-:W-:Y:S01]  /*06c0*/  FMUL R10, R26, R27 ;  /* 0x0000001b1a0a7220 */ /* 0x000fe20000400000 */
[----:B-1----:R-:W-:-:S05]  /*06d0*/  DADD R16, R18, R16 ;  /* 0x0000000012107229 */ /* 0x002fca0000000010 */
[----:B------:R-:W1:Y:S03]  /*06e0*/  F2F.F64.F32 R8, R20 ;  /* 0x0000001400087310 */ /* 0x000e660000201800 */
[----:B0-----:R-:W-:-:S05]  /*06f0*/  DADD R14, R16, R14 ;  /* 0x00000000100e7229 */ /* 0x001fca000000000e */
[----:B------:R-:W0:Y:S03]  /*0700*/  F2F.F64.F32 R10, R10 ;  /* 0x0000000a000a7310 */ /* 0x000e260000201800 */
[----:B-1----:R-:W-:-:S08]  /*0710*/  DADD R8, R14, R8 ;  /* 0x000000000e087229 */ /* 0x002fd00000000008 */
[----:B0-----:R-:W-:Y:S01]  /*0720*/  DADD R8, R8, R10 ;  /* 0x0000000008087229 */ /* 0x001fe2000000000a */
[----:B------:R-:W-:Y:S10]  /*0730*/  @P1 BRA `(.L_x_3) ;  /* 0xfffffff8009c1947 */ /* 0x000ff4000383ffff */
.L_x_2:
[----:B------:R-:W-:Y:S05]  /*0740*/  @!P0 BRA `(.L_x_4) ;  /* 0x00000004008c8947 */ /* 0x000fea0003800000 */
[----:B------:R-:W-:Y:S02]  /*0750*/  ISETP.GE.U32.AND P0, PT, R0, 0x8, PT ;  /* 0x000000080000780c */ /* 0x000fe40003f06070 */
[----:B------:R-:W-:-:S04]  /*0760*/  LOP3.LUT R12, R5, 0x7, RZ, 0xc0, !PT ;  /* 0x00000007050c7812 */ /* 0x000fc800078ec0ff */
[----:B------:R-:W-:-:S07]  /*0770*/  ISETP.NE.AND P1, PT, R12, RZ, PT ;  /* 0x000000ff0c00720c */ /* 0x000fce0003f25270 */
[----:B------:R-:W-:Y:S06]  /*0780*/  @!P0 BRA `(.L_x_5) ;  /* 0x0000000000b88947 */ /* 0x000fec0003800000 */
[----:B------:R-:W0:Y:S01]  /*0790*/  LDC.64 R22, c[0x0][0x380] ;  /* 0x0000e000ff167b82 */ /* 0x000e220000000a00 */
[----:B------:R-:W-:-:S07]  /*07a0*/  IADD3 R11, PT, PT, R4, R7, RZ ;  /* 0x00000007040b7210 */ /* 0x000fce0007ffe0ff */
[----:B------:R-:W1:Y:S01]  /*07b0*/  LDC.64 R18, c[0x0][0x388] ;  /* 0x0000e200ff127b82 */ /* 0x000e620000000a00 */
[----:B0-----:R-:W-:-:S05]  /*07c0*/  IMAD.WIDE R22, R11, 0x4, R22 ;  /* 0x000000040b167825 */ /* 0x001fca00078e0216 */
[----:B------:R-:W2:Y:S01]  /*07d0*/  LDG.E R20, desc[UR12][R22.64] ;  /* 0x0000000c16147981 */ /* 0x000ea2000c1e1900 */
[----:B-1----:R-:W-:-:S03]  /*07e0*/  IMAD.WIDE.U32 R18, R7, 0x4, R18 ;  /* 0x0000000407127825 */ /* 0x002fc600078e0012 */
[----:B------:R-:W3:Y:S04]  /*07f0*/  LDG.E R11, desc[UR12][R22.64+0x4] ;  /* 0x0000040c160b7981 */ /* 0x000ee8000c1e1900 */
[----:B------:R-:W2:Y:S04]  /*0800*/  LDG.E R21, desc[UR12][R18.64] ;  /* 0x0000000c12157981 */ /* 0x000ea8000c1e1900 */
[----:B------:R-:W3:Y:S04]  /*0810*/  LDG.E R10, desc[UR12][R18.64+0x4] ;  /* 0x0000040c120a7981 */ /* 0x000ee8000c1e1900 */
[----:B------:R-:W4:Y:S04]  /*0820*/  LDG.E R24, desc[UR12][R22.64+0x8] ;  /* 0x0000080c16187981 */ /* 0x000f28000c1e1900 */
[----:B------:R-:W4:Y:S04]  /*0830*/  LDG.E R29, desc[UR12][R18.64+0x8] ;  /* 0x0000080c121d7981 */ /* 0x000f28000c1e1900 */
[----:B------:R-:W5:Y:S04]  /*0840*/  LDG.E R16, desc[UR12][R22.64+0xc] ;  /* 0x00000c0c16107981 */ /* 0x000f68000c1e1900 */
        /* <DEDUP_REMOVED lines=8> */
[----:B------:R-:W5:Y:S01]  /*08d0*/  LDG.E R25, desc[UR12][R18.64+0x1c] ;  /* 0x00001c0c12197981 */ /* 0x000f62000c1e1900 */
[----:B------:R-:W-:Y:S01]  /*08e0*/  IADD3 R7, PT, PT, R7, 0x8, RZ ;  /* 0x0000000807077810 */ /* 0x000fe20007ffe0ff */
[----:B--2---:R-:W-:-:S04]  /*08f0*/  FMUL R26, R20, R21 ;  /* 0x00000015141a7220 */ /* 0x004fc80000400000 */
[----:B------:R-:W0:Y:S01]  /*0900*/  F2F.F64.F32 R20, R26 ;  /* 0x0000001a00147310 */ /* 0x000e220000201800 */
[----:B---3--:R-:W-:-:S07]  /*0910*/  FMUL R28, R11, R10 ;  /* 0x0000000a0b1c7220 */ /* 0x008fce0000400000 */
[----:B------:R-:W1:Y:S01]  /*0920*/  F2F.F64.F32 R10, R28 ;  /* 0x0000001c000a7310 */ /* 0x000e620000201800 */
[----:B----4-:R-:W-:Y:S01]  /*0930*/  FMUL R24, R24, R29 ;  /* 0x0000001d18187220 */ /* 0x010fe20000400000 */
[----:B0-----:R-:W-:-:S06]  /*0940*/  DADD R20, R8, R20 ;  /* 0x0000000008147229 */ /* 0x001fcc0000000014 */
[----:B------:R-:W0:Y:S01]  /*0950*/  F2F.F64.F32 R8, R24 ;  /* 0x0000001800087310 */ /* 0x000e220000201800 */
[----:B-----5:R-:W-:Y:S01]  /*0960*/  FMUL R27, R16, R27 ;  /* 0x0000001b101b7220 */ /* 0x020fe20000400000 */
[----:B-1----:R-:W-:-:S06]  /*0970*/  DADD R10, R20, R10 ;  /* 0x00000000140a7229 */ /* 0x002fcc000000000a */
[----:B------:R-:W1:Y:S01]  /*0980*/  F2F.F64.F32 R20, R27 ;  /* 0x0000001b00147310 */ /* 0x000e620000201800 */
[----:B------:R-:W-:Y:S01]  /*0990*/  FMUL R6, R17, R6 ;  /* 0x0000000611067220 */ /* 0x000fe20000400000 */
        /* <DEDUP_REMOVED lines=8> */
[----:B------:R-:W-:Y:S01]  /*0a20*/  FMUL R14, R14, R25 ;  /* 0x000000190e0e7220 */ /* 0x000fe20000400000 */
[----:B-1----:R-:W-:-:S06]  /*0a30*/  DADD R8, R8, R10 ;  /* 0x0000000008087229 */ /* 0x002fcc000000000a */
[----:B------:R-:W1:Y:S02]  /*0a40*/  F2F.F64.F32 R10, R14 ;  /* 0x0000000e000a7310 */ /* 0x000e640000201800 */
[----:B0-----:R-:W-:-:S08]  /*0a50*/  DADD R8, R8, R16 ;  /* 0x0000000008087229 */ /* 0x001fd00000000010 */
[----:B-1----:R-:W-:-:S11]  /*0a60*/  DADD R8, R8, R10 ;  /* 0x0000000008087229 */ /* 0x002fd6000000000a */
.L_x_5:
        /* <DEDUP_REMOVED lines=28> */
[----:B------:R-:W1:Y:S02]  /*0c30*/  F2F.F64.F32 R12, R18 ;  /* 0x00000012000c7310 */ /* 0x000e640000201800 */
[----:B0-----:R-:W-:-:S08]  /*0c40*/  DADD R8, R10, R8 ;  /* 0x000000000a087229 */ /* 0x001fd00000000008 */
[----:B-1----:R-:W-:-:S11]  /*0c50*/  DADD R8, R8, R12 ;  /* 0x0000000008087229 */ /* 0x002fd6000000000c */
.L_x_6:
[----:B------:R-:W-:Y:S05]  /*0c60*/  @!P1 BRA `(.L_x_4) ;  /* 0x0000000000449947 */ /* 0x000fea0003800000 */
[----:B------:R-:W0:Y:S01]  /*0c70*/  LDC.64 R12, c[0x0][0x388] ;  /* 0x0000e200ff0c7b82 */ /* 0x000e220000000a00 */
[----:B------:R-:W-:Y:S02]  /*0c80*/  IADD3 R15, PT, PT, R4, R7, RZ ;  /* 0x00000007040f7210 */ /* 0x000fe40007ffe0ff */
[----:B------:R-:W-:-:S05]  /*0c90*/  IADD3 R0, PT, PT, -R5, RZ, RZ ;  /* 0x000000ff05007210 */ /* 0x000fca0007ffe1ff */
[----:B------:R-:W1:Y:S01]  /*0ca0*/  LDC.64 R10, c[0x0][0x380] ;  /* 0x0000e000ff0a7b82 */ /* 0x000e620000000a00 */
[----:B0-----:R-:W-:-:S07]  /*0cb0*/  IMAD.WIDE.U32 R12, R7, 0x4, R12 ;  /* 0x00000004070c7825 */ /* 0x001fce00078e000c */
.L_x_7:
[----:B-1----:R-:W-:Y:S01]  /*0cc0*/  IMAD.WIDE R4, R15, 0x4, R10 ;  /* 0x000000040f047825 */ /* 0x002fe200078e020a */
[----:B------:R0:W2:Y:S05]  /*0cd0*/  LDG.E R7, desc[UR12][R12.64] ;  /* 0x0000000c0c077981 */ /* 0x0000aa000c1e1900 */
[----:B------:R-:W2:Y:S01]  /*0ce0*/  LDG.E R4, desc[UR12][R4.64] ;  /* 0x0000000c04047981 */ /* 0x000ea2000c1e1900 */
[----:B------:R-:W-:-:S04]  /*0cf0*/  IADD3 R0, PT, PT, R0, 0x1, RZ ;  /* 0x0000000100007810 */ /* 0x000fc80007ffe0ff */
[----:B------:R-:W-:Y:S02]  /*0d00*/  ISETP.NE.AND P0, PT, R0, RZ, PT ;  /* 0x000000ff0000720c */ /* 0x000fe40003f05270 */
[----:B0-----:R-:W-:Y:S02]  /*0d10*/  IADD3 R12, P1, PT, R12, 0x4, RZ ;  /* 0x000000040c0c7810 */ /* 0x001fe40007f3e0ff */
[----:B------:R-:W-:Y:S02]  /*0d20*/  IADD3 R15, PT, PT, R15, 0x1, RZ ;  /* 0x000000010f0f7810 */ /* 0x000fe40007ffe0ff */
[----:B------:R-:W-:Y:S01]  /*0d30*/  IADD3.X R13, PT, PT, RZ, R13, RZ, P1, !PT ;  /* 0x0000000dff0d7210 */ /* 0x000fe20000ffe4ff */
[----:B--2---:R-:W-:-:S06]  /*0d40*/  FMUL R7, R4, R7 ;  /* 0x0000000704077220 */ /* 0x004fcc0000400000 */
[----:B------:R-:W0:Y:S02]  /*0d50*/  F2F.F64.F32 R6, R7 ;  /* 0x0000000700067310 */ /* 0x000e240000201800 */
[----:B0-----:R-:W-:Y:S01]  /*0d60*/  DADD R8, R6, R8 ;  /* 0x0000000006087229 */ /* 0x001fe20000000008 */
[----:B------:R-:W-:Y:S10]  /*0d70*/  @P0 BRA `(.L_x_7) ;  /* 0xfffffffc00d00947 */ /* 0x000ff4000383ffff */
.L_x_4:
[----:B------:R0:W1:Y:S02]  /*0d80*/  F2F.F32.F64 R9, R8 ;  /* 0x0000000800097310 */ /* 0x0000640000301000 */
.L_x_1:
[----:B------:R-:W-:Y:S05]  /*0d90*/  BSYNC.RECONVERGENT B0 ;  /* 0x0000000000007941 */ /* 0x000fea0003800200 */
.L_x_0:
[----:B------:R-:W2:Y:S02]  /*0da0*/  LDC.64 R4, c[0x0][0x390] ;  /* 0x0000e400ff047b82 */ /* 0x000ea40000000a00 */
[----:B--2---:R-:W-:-:S05]  /*0db0*/  IMAD.WIDE R2, R3, 0x4, R4 ;  /* 0x0000000403027825 */ /* 0x004fca00078e0204 */
[----:B-1----:R-:W-:Y:S01]  /*0dc0*/  STG.E desc[UR12][R2.64], R9 ;  /* 0x0000000902007986 */ /* 0x002fe2000c10190c */
[----:B------:R-:W-:Y:S05]  /*0dd0*/  EXIT ;  /* 0x000000000000794d */ /* 0x000fea0003800000 */
.L_x_8:
[----:B------:R-:W-:-:S00]  /*0de0*/  BRA `(.L_x_8) ;  /* 0xfffffffc00fc7947 */ /* 0x000fc0000383ffff */
[----:B------:R-:W-:-:S00]  /*0df0*/  NOP ;  /* 0x0000000000007918 */ /* 0x000fc00000000000 */
        /* <DEDUP_REMOVED lines=8> */
.L_x_9:


//--------------------- .nv.shared.reserved.0     --------------------------
	.section	.nv.shared.reserved.0,"aw",@nobits
	.weak		__nv_reservedSMEM_offset_0_alias
	.size		__nv_reservedSMEM_offset_0_alias, 0, 64
	.other		__nv_reservedSMEM_offset_0_alias,@"STO_CUDA_RESERVED_SHARED STV_DEFAULT"
__nv_reservedSMEM_offset_0_alias:
	.zero		0
	.zero		64


//--------------------- .nv.constant0._Z16matrixVectorMultPfS_S_ii --------------------------
	.section	.nv.constant0._Z16matrixVectorMultPfS_S_ii,"a",@progbits
	.sectionflags	@""
	.align	4
.nv.constant0._Z16matrixVectorMultPfS_S_ii:
	.zero		928


//--------------------- SYMBOLS --------------------------

	.type		.nv.reservedSmem.offset0,@object
	.size		.nv.reservedSmem.offset0,0x4
